	.version 1.0
	.target compute_10, map_f64_to_f32
	//  compiled with /usr/local/cuda/open64/lib//be

	//-----------------------------------------------------------
	// Compiling /tmp/tmpxft_0000177c_00000000-1.i (/tmp/ccI#.mpMDvE)
	//-----------------------------------------------------------

	//-----------------------------------------------------------
	// Options:
	//-----------------------------------------------------------
	//  Target:ptx, ISA:compute_10, Endian:little, Pointer Size:64
	//  -O2	(Optimization level)
	//  -g0	(Debug level)
	//  -m2	(Report advisories)
	//-----------------------------------------------------------

	.file	1	"/tmp/tmpxft_0000177c_00000000-5.gpu"
	.file	2	"/usr/lib/gcc/x86_64-linux-gnu/4.1.2/include/stddef.h"
	.file	3	"/usr/local/cuda/bin/../include/crt/device_runtime.h"
	.file	4	"/usr/local/cuda/bin/../include/host_defines.h"
	.file	5	"/usr/local/cuda/bin/../include/crt/storage_class.h"
	.file	6	"/usr/local/cuda/bin/../include/builtin_types.h"
	.file	7	"/usr/local/cuda/bin/../include/device_types.h"
	.file	8	"/usr/local/cuda/bin/../include/driver_types.h"
	.file	9	"/usr/local/cuda/bin/../include/texture_types.h"
	.file	10	"/usr/local/cuda/bin/../include/vector_types.h"
	.file	11	"/usr/local/cuda/bin/../include/device_launch_parameters.h"
	.file	12	"/home/wladimir/decuda/tests/test36.cu"
	.file	13	"/usr/local/cuda/bin/../include/common_functions.h"
	.file	14	"/usr/local/cuda/bin/../include/crt/func_macro.h"
	.file	15	"/usr/local/cuda/bin/../include/math_functions.h"
	.file	16	"/usr/local/cuda/bin/../include/device_functions.h"
	.file	17	"/usr/local/cuda/bin/../include/math_constants.h"
	.file	18	"/usr/local/cuda/bin/../include/sm_11_atomic_functions.h"
	.file	19	"/usr/local/cuda/bin/../include/texture_fetch_functions.h"
	.file	20	"/usr/local/cuda/bin/../include/math_functions_dbl_ptx1.h"

	.const .s32 uu;
	.const .s16 vv;
	.global .s32 xx;
	.global .u64 xx2;
	.const .align 4 .b8 ww[40];

	.entry f_test
	{
	.reg .u16 $rh1,$rh2,$rh3,$rh4,$rh5;
	.reg .u32 $r1,$r2,$r3,$r4,$r5;
	.reg .u64 $rd1,$rd2,$rd3,$rd4,$rd5,$rd6;
	.reg .pred $p0,$p1,$p2;
	.param .u64 __cudaparm_data;
	.param .u64 __cudaparm_data2;
	.loc	12	7	0
$LBB1_f_test:
	ld.param.u64 	$rd1, [__cudaparm_data2];	//  id:39 __cudaparm_data2+0x0
	ld.param.u64 	$rd2, [__cudaparm_data];	//  id:40 __cudaparm_data+0x0
	mov.s64 	$rd3, $rd2;          	//  
	mov.u16 	$rh1, 0;             	//  
$Lt_0_7:
 //<loop> Loop body line 7, nesting depth: 1, iterations: 10
	.loc	12	11	0
	ld.global.u32 	$r1, [$rd3+-8];	//  id:41
	.loc	12	12	0
	ld.global.u8 	$rh2, [$rd3+0]; 	//  id:42
	st.global.u8 	[$rd1+0], $rh2; 	//  id:43
	.loc	12	13	0
	shr.u32 	$r2, $r1, 16;        	//  
	st.global.u8 	[$rd1+2], $r2;  	//  id:44
	.loc	12	9	0
	add.u16 	$rh1, $rh1, 1;       	//  
	add.u64 	$rd1, $rd1, 1;       	//  
	add.u64 	$rd3, $rd3, 4;       	//  
	mov.s16 	$rh3, 10;            	//  
	setp.ne.u16 	$p1, $rh1, $rh3; 	//  
	@$p1 bra 	$Lt_0_7;            	//  
	.loc	12	15	0
	ld.const.u32 	$r3, [uu];      	//  id:45 uu+0x0
	st.global.u32 	[$rd2+0], $r3; 	//  id:46
	.loc	12	16	0
	ld.const.s16 	$r4, [vv];      	//  id:47 vv+0x0
	st.global.u32 	[$rd2+4], $r4; 	//  id:48
	mov.u64 	$rd4, ww;            	//  
	mov.s64 	$rd5, $rd2;          	//  
	mov.u16 	$rh4, 0;             	//  
$Lt_0_11:
 //<loop> Loop body line 16, nesting depth: 1, iterations: 10
	.loc	12	19	0
	ld.const.u32 	$r5, [$rd4+0];  	//  id:49 ww+0x0
	st.global.u32 	[$rd5+0], $r5; 	//  id:50
	.loc	12	17	0
	add.u16 	$rh4, $rh4, 1;       	//  
	add.u64 	$rd5, $rd5, 4;       	//  
	add.u64 	$rd4, $rd4, 4;       	//  
	mov.s16 	$rh5, 10;            	//  
	setp.ne.u16 	$p2, $rh4, $rh5; 	//  
	@$p2 bra 	$Lt_0_11;           	//  
	.loc	12	21	0
	st.global.s32 	[xx], $r3;     	//  id:51 xx+0x0
	.loc	12	22	0
	mov.u64 	$rd6, xx;            	//  
	st.global.u64 	[xx2], $rd6;   	//  id:52 xx2+0x0
	exit;                         	//  
	} // f_test


// ===== COMPILED SASS (sm_100) =====

	.target	sm_100

	.elftype	@"ET_EXEC"


//--------------------- .note.nv.tkinfo           --------------------------
	.section	.note.nv.tkinfo,"",@"SHT_NOTE"
	.sectionflags	@"SHF_NOTE_NV_TKINFO"
	.tkinfo
        /*0018*/ 	.word	0x00000002
        /*0030*/ 	.string	""
        /*0030*/ 	.string	"ptxas"
        /*0030*/ 	.string	"Cuda compilation tools, release 13.0, V13.0.88"
        /*0030*/ 	.string	"Build cuda_13.0.r13.0/compiler.36424714_0"
        /*0030*/ 	.string	"-arch sm_100 "



//--------------------- .note.nv.cuinfo           --------------------------
	.section	.note.nv.cuinfo,"",@"SHT_NOTE"
	.sectionflags	@"SHF_NOTE_NV_CUINFO"
        /*0018*/ 	.short	0x0002
        /*001a*/ 	.short	0x000a
        /*001c*/ 	.short	0x0082
	.zero		2


//--------------------- .nv.info                  --------------------------
	.section	.nv.info,"",@"SHT_CUDA_INFO"
	.align	4


	//----- nvinfo : EIATTR_REGCOUNT
	.align		4
        /*0000*/ 	.byte	0x04, 0x2f
        /*0002*/ 	.short	(.L_6 - .L_5)
	.align		4
.L_5:
        /*0004*/ 	.word	index@(f_test)
        /*0008*/ 	.word	0x0000000e


	//----- nvinfo : EIATTR_FRAME_SIZE
	.align		4
.L_6:
        /*000c*/ 	.byte	0x04, 0x11
        /*000e*/ 	.short	(.L_8 - .L_7)
	.align		4
.L_7:
        /*0010*/ 	.word	index@(f_test)
        /*0014*/ 	.word	0x00000000


	//----- nvinfo : EIATTR_MIN_STACK_SIZE
	.align		4
.L_8:
        /*0018*/ 	.byte	0x04, 0x12
        /*001a*/ 	.short	(.L_10 - .L_9)
	.align		4
.L_9:
        /*001c*/ 	.word	index@(f_test)
        /*0020*/ 	.word	0x00000000
.L_10:


//--------------------- .nv.compat                --------------------------
	.section	.nv.compat,"",@"SHT_CUDA_COMPAT_INFO"
	.align	4
        /*0000*/ 	.byte	0x02, 0x09, 0x00, 0x00, 0x02, 0x02, 0x01, 0x00, 0x02, 0x05, 0x05, 0x00, 0x03, 0x07, 0x01, 0x01
        /*0010*/ 	.byte	0x02, 0x03, 0x00, 0x00, 0x02, 0x06, 0x01, 0x00, 0x04, 0x0b, 0x08, 0x00, 0x09, 0x00, 0x00, 0x00
        /*0020*/ 	.byte	0x00, 0x00, 0x00, 0x00


//--------------------- .nv.info.f_test           --------------------------
	.section	.nv.info.f_test,"",@"SHT_CUDA_INFO"
	.sectionflags	@""
	.align	4


	//----- nvinfo : EIATTR_CUDA_API_VERSION
	.align		4
        /*0000*/ 	.byte	0x04, 0x37
        /*0002*/ 	.short	(.L_12 - .L_11)
.L_11:
        /*0004*/ 	.word	0x00000082


	//----- nvinfo : EIATTR_KPARAM_INFO
	.align		4
.L_12:
        /*0008*/ 	.byte	0x04, 0x17
        /*000a*/ 	.short	(.L_14 - .L_13)
.L_13:
        /*000c*/ 	.word	0x00000000
        /*0010*/ 	.short	0x0001
        /*0012*/ 	.short	0x0008
        /*0014*/ 	.byte	0x00, 0xf0, 0x21, 0x00


	//----- nvinfo : EIATTR_KPARAM_INFO
	.align		4
.L_14:
        /*0018*/ 	.byte	0x04, 0x17
        /*001a*/ 	.short	(.L_16 - .L_15)
.L_15:
        /*001c*/ 	.word	0x00000000
        /*0020*/ 	.short	0x0000
        /*0022*/ 	.short	0x0000
        /*0024*/ 	.byte	0x00, 0xf0, 0x21, 0x00


	//----- nvinfo : EIATTR_SPARSE_MMA_MASK
	.align		4
.L_16:
        /*0028*/ 	.byte	0x03, 0x50
        /*002a*/ 	.short	0x0000


	//----- nvinfo : EIATTR_MAXREG_COUNT
	.align		4
        /*002c*/ 	.byte	0x03, 0x1b
        /*002e*/ 	.short	0x00ff


	//----- nvinfo : EIATTR_MERCURY_ISA_VERSION
	.align		4
        /*0030*/ 	.byte	0x03, 0x5f
        /*0032*/ 	.short	0x0101


	//----- nvinfo : EIATTR_VRC_CTA_INIT_COUNT
	.align		4
        /*0034*/ 	.byte	0x02, 0x4a
	.zero		1
	.zero		1


	//----- nvinfo : EIATTR_EXIT_INSTR_OFFSETS
	.align		4
        /*0038*/ 	.byte	0x04, 0x1c
        /*003a*/ 	.short	(.L_18 - .L_17)


	//   ....[0]....
.L_17:
        /*003c*/ 	.word	0x00000340


	//----- nvinfo : EIATTR_CBANK_PARAM_SIZE
	.align		4
.L_18:
        /*0040*/ 	.byte	0x03, 0x19
        /*0042*/ 	.short	0x0010


	//----- nvinfo : EIATTR_PARAM_CBANK
	.align		4
        /*0044*/ 	.byte	0x04, 0x0a
        /*0046*/ 	.short	(.L_20 - .L_19)
	.align		4
.L_19:
        /*0048*/ 	.word	index@(.nv.constant0.f_test)
        /*004c*/ 	.short	0x0380
        /*004e*/ 	.short	0x0010


	//----- nvinfo : EIATTR_SW_WAR
	.align		4
.L_20:
        /*0050*/ 	.byte	0x04, 0x36
        /*0052*/ 	.short	(.L_22 - .L_21)
.L_21:
        /*0054*/ 	.word	0x00000008
.L_22:


//--------------------- .nv.callgraph             --------------------------
	.section	.nv.callgraph,"",@"SHT_CUDA_CALLGRAPH"
	.align	4
	.sectionentsize	8
	.align		4
        /*0000*/ 	.word	0x00000000
	.align		4
        /*0004*/ 	.word	0xffffffff
	.align		4
        /*0008*/ 	.word	0x00000000
	.align		4
        /*000c*/ 	.word	0xfffffffe
	.align		4
        /*0010*/ 	.word	0x00000000
	.align		4
        /*0014*/ 	.word	0xfffffffd
	.align		4
        /*0018*/ 	.word	0x00000000
	.align		4
        /*001c*/ 	.word	0xfffffffc


//--------------------- .nv.constant3             --------------------------
	.section	.nv.constant3,"a",@progbits
	.align	4
.nv.constant3:
	.type		uu,@object
	.size		uu,(vv - uu)
uu:
	.zero		4
	.type		vv,@object
	.size		vv,(.L_1 - vv)
vv:
	.zero		2
.L_1:
	.zero		2
	.type		ww,@object
	.size		ww,(.L_4 - ww)
ww:
	.zero		40
.L_4:


//--------------------- .nv.constant4             --------------------------
	.section	.nv.constant4,"a",@progbits
	.align	8
	.align		8
.nv.constant4:
        /*0000*/ 	.dword	xx
	.align		8
        /*0008*/ 	.dword	xx2


//--------------------- .text.f_test              --------------------------
	.section	.text.f_test,"ax",@progbits
	.align	128
.text.f_test:
        .type           f_test,@function
        .size           f_test,(.L_x_3 - f_test)
        .other          f_test,@"STO_CUDA_ENTRY STV_DEFAULT"
f_test:
[----:B------:R-:W-:Y:S08]  /*0000*/  LDC R1, c[0x0][0x37c] ;  /* 0x0000df00ff017b82 */ /* 0x000ff00000000800 */
[----:B------:R-:W0:Y:S01]  /*0010*/  LDC R10, c[0x0][0x384] ;  /* 0x0000e100ff0a7b82 */ /* 0x000e220000000800 */
[----:B------:R-:W1:Y:S01]  /*0020*/  LDCU UR6, c[0x0][0x388] ;  /* 0x00007100ff0677ac */ /* 0x000e620008000800 */
[----:B------:R-:W-:Y:S01]  /*0030*/  PRMT R0, RZ, 0x7610, R0 ;  /* 0x00007610ff007816 */ /* 0x000fe20000000000 */
[----:B------:R-:W2:Y:S05]  /*0040*/  LDCU UR7, c[0x0][0x380] ;  /* 0x00007000ff0777ac */ /* 0x000eaa0008000800 */
[----:B------:R-:W3:Y:S01]  /*0050*/  LDC R11, c[0x0][0x38c] ;  /* 0x0000e300ff0b7b82 */ /* 0x000ee20000000800 */
[----:B------:R-:W4:Y:S01]  /*0060*/  LDCU.64 UR4, c[0x0][0x358] ;  /* 0x00006b00ff0477ac */ /* 0x000f220008000a00 */
[----:B-1----:R-:W-:-:S02]  /*0070*/  IMAD.U32 R8, RZ, RZ, UR6 ;  /* 0x00000006ff087e24 */ /* 0x002fc4000f8e00ff */
[----:B--2---:R-:W-:Y:S02]  /*0080*/  IMAD.U32 R6, RZ, RZ, UR7 ;  /* 0x00000007ff067e24 */ /* 0x004fe4000f8e00ff */
[----:B0---4-:R-:W-:-:S07]  /*0090*/  IMAD.MOV.U32 R5, RZ, RZ, R10 ;  /* 0x000000ffff057224 */ /* 0x011fce00078e000a */
.L_x_0:
[----:B------:R-:W-:-:S05]  /*00a0*/  IMAD.MOV.U32 R4, RZ, RZ, R6 ;  /* 0x000000ffff047224 */ /* 0x000fca00078e0006 */
[----:B0-----:R-:W2:Y:S04]  /*00b0*/  LDG.E R2, desc[UR4][R4.64+-0x8] ;  /* 0xfffff80404027981 */ /* 0x001ea8000c1e1900 */
[----:B------:R0:W4:Y:S01]  /*00c0*/  LDG.E.U8 R7, desc[UR4][R4.64] ;  /* 0x0000000404077981 */ /* 0x000122000c1e1100 */
[----:B------:R-:W-:Y:S02]  /*00d0*/  VIADD R0, R0, 0x1 ;  /* 0x0000000100007836 */ /* 0x000fe40000000000 */
[----:B---3--:R-:W-:-:S03]  /*00e0*/  IMAD.MOV.U32 R3, RZ, RZ, R11 ;  /* 0x000000ffff037224 */ /* 0x008fc600078e000b */
[----:B------:R-:W-:-:S04]  /*00f0*/  LOP3.LUT R6, R0, 0xffff, RZ, 0xc0, !PT ;  /* 0x0000ffff00067812 */ /* 0x000fc800078ec0ff */
[----:B------:R-:W-:Y:S02]  /*0100*/  ISETP.NE.U32.AND P0, PT, R6, 0xa, PT ;  /* 0x0000000a0600780c */ /* 0x000fe40003f05070 */
[----:B------:R-:W-:-:S04]  /*0110*/  IADD3 R6, P2, PT, R4, 0x4, RZ ;  /* 0x0000000404067810 */ /* 0x000fc80007f5e0ff */
[----:B0-----:R-:W-:Y:S02]  /*0120*/  IADD3.X R5, PT, PT, RZ, R5, RZ, P2, !PT ;  /* 0x00000005ff057210 */ /* 0x001fe400017fe4ff */
[----:B--2---:R-:W-:Y:S02]  /*0130*/  SHF.R.U32.HI R9, RZ, 0x10, R2 ;  /* 0x00000010ff097819 */ /* 0x004fe40000011602 */
[----:B------:R-:W-:-:S04]  /*0140*/  MOV R2, R8 ;  /* 0x0000000800027202 */ /* 0x000fc80000000f00 */
[----:B------:R-:W-:Y:S01]  /*0150*/  IADD3 R8, P1, PT, R2, 0x1, RZ ;  /* 0x0000000102087810 */ /* 0x000fe20007f3e0ff */
[----:B----4-:R0:W-:Y:S04]  /*0160*/  STG.E.U8 desc[UR4][R2.64], R7 ;  /* 0x0000000702007986 */ /* 0x0101e8000c101104 */
[----:B------:R0:W-:Y:S01]  /*0170*/  STG.E.U8 desc[UR4][R2.64+0x2], R9 ;  /* 0x0000020902007986 */ /* 0x0001e2000c101104 */
[----:B------:R-:W-:Y:S01]  /*0180*/  IMAD.X R11, RZ, RZ, R3, P1 ;  /* 0x000000ffff0b7224 */ /* 0x000fe200008e0603 */
[----:B------:R-:W-:Y:S06]  /*0190*/  @P0 BRA `(.L_x_0) ;  /* 0xfffffffc00c00947 */ /* 0x000fec000383ffff */
[----:B------:R-:W1:Y:S01]  /*01a0*/  LDC.U16 R0, c[0x3][0x4] ;  /* 0x00c00100ff007b82 */ /* 0x000e620000000400 */
[----:B0-----:R-:W-:Y:S02]  /*01b0*/  IMAD.MOV.U32 R7, RZ, RZ, R10 ;  /* 0x000000ffff077224 */ /* 0x001fe400078e000a */
[----:B------:R-:W-:Y:S02]  /*01c0*/  IMAD.MOV.U32 R8, RZ, RZ, 0x8 ;  /* 0x00000008ff087424 */ /* 0x000fe400078e00ff */
[----:B------:R-:W-:-:S03]  /*01d0*/  IMAD.U32 R6, RZ, RZ, UR7 ;  /* 0x00000007ff067e24 */ /* 0x000fc6000f8e00ff */
[----:B------:R-:W0:Y:S08]  /*01e0*/  LDC R9, c[0x3][RZ] ;  /* 0x00c00000ff097b82 */ /* 0x000e300000000800 */
[----:B------:R-:W0:Y:S01]  /*01f0*/  LDC.64 R2, c[0x0][0x380] ;  /* 0x0000e000ff027b82 */ /* 0x000e220000000a00 */
[----:B-1----:R-:W-:Y:S02]  /*0200*/  PRMT R5, R0, 0x9910, RZ ;  /* 0x0000991000057816 */ /* 0x002fe400000000ff */
[----:B------:R-:W-:Y:S01]  /*0210*/  PRMT R0, RZ, 0x7610, R0 ;  /* 0x00007610ff007816 */ /* 0x000fe20000000000 */
[----:B0-----:R0:W-:Y:S04]  /*0220*/  STG.E desc[UR4][R2.64], R9 ;  /* 0x0000000902007986 */ /* 0x0011e8000c101904 */
[----:B------:R0:W-:Y:S02]  /*0230*/  STG.E desc[UR4][R2.64+0x4], R5 ;  /* 0x0000040502007986 */ /* 0x0001e4000c101904 */
.L_x_1:
[----:B01----:R0:W1:Y:S01]  /*0240*/  LDC R5, c[0x3][R8] ;  /* 0x00c0000008057b82 */ /* 0x0030620000000800 */
[----:B------:R-:W-:Y:S01]  /*0250*/  VIADD R0, R0, 0x1 ;  /* 0x0000000100007836 */ /* 0x000fe20000000000 */
[----:B------:R-:W-:Y:S01]  /*0260*/  MOV R2, R6 ;  /* 0x0000000600027202 */ /* 0x000fe20000000f00 */
[--C-:B------:R-:W-:Y:S01]  /*0270*/  IMAD.MOV.U32 R3, RZ, RZ, R7.reuse ;  /* 0x000000ffff037224 */ /* 0x100fe200078e0007 */
[----:B------:R-:W-:Y:S02]  /*0280*/  IADD3 R6, P1, PT, R6, 0x4, RZ ;  /* 0x0000000406067810 */ /* 0x000fe40007f3e0ff */
[----:B------:R-:W-:Y:S02]  /*0290*/  LOP3.LUT R4, R0, 0xffff, RZ, 0xc0, !PT ;  /* 0x0000ffff00047812 */ /* 0x000fe400078ec0ff */
[----:B0-----:R-:W-:Y:S01]  /*02a0*/  IADD3 R8, PT, PT, R8, 0x4, RZ ;  /* 0x0000000408087810 */ /* 0x001fe20007ffe0ff */
[----:B------:R-:W-:Y:S01]  /*02b0*/  IMAD.X R7, RZ, RZ, R7, P1 ;  /* 0x000000ffff077224 */ /* 0x000fe200008e0607 */
[----:B------:R-:W-:Y:S01]  /*02c0*/  ISETP.NE.U32.AND P0, PT, R4, 0xa, PT ;  /* 0x0000000a0400780c */ /* 0x000fe20003f05070 */
[----:B-1----:R1:W-:-:S12]  /*02d0*/  STG.E desc[UR4][R2.64], R5 ;  /* 0x0000000502007986 */ /* 0x0023d8000c101904 */
[----:B------:R-:W-:Y:S05]  /*02e0*/  @P0 BRA `(.L_x_1) ;  /* 0xfffffffc00d40947 */ /* 0x000fea000383ffff */
[----:B-1----:R-:W0:Y:S08]  /*02f0*/  LDC.64 R2, c[0x4][RZ] ;  /* 0x01000000ff027b82 */ /* 0x002e300000000a00 */
[----:B------:R-:W1:Y:S08]  /*0300*/  LDC.64 R4, c[0x4][0x8] ;  /* 0x01000200ff047b82 */ /* 0x000e700000000a00 */
[----:B------:R-:W1:Y:S01]  /*0310*/  LDC.64 R6, c[0x4][RZ] ;  /* 0x01000000ff067b82 */ /* 0x000e620000000a00 */
[----:B0-----:R-:W-:Y:S04]  /*0320*/  STG.E desc[UR4][R2.64], R9 ;  /* 0x0000000902007986 */ /* 0x001fe8000c101904 */
[----:B-1----:R-:W-:Y:S01]  /*0330*/  STG.E.64 desc[UR4][R4.64], R6 ;  /* 0x0000000604007986 */ /* 0x002fe2000c101b04 */
[----:B------:R-:W-:Y:S05]  /*0340*/  EXIT ;  /* 0x000000000000794d */ /* 0x000fea0003800000 */
.L_x_2:
[----:B------:R-:W-:-:S00]  /*0350*/  BRA `(.L_x_2) ;  /* 0xfffffffc00fc7947 */ /* 0x000fc0000383ffff */
[----:B------:R-:W-:-:S00]  /*0360*/  NOP ;  /* 0x0000000000007918 */ /* 0x000fc00000000000 */
        /* <DEDUP_REMOVED lines=9> */
.L_x_3:


//--------------------- .nv.shared.reserved.0     --------------------------
	.section	.nv.shared.reserved.0,"aw",@nobits
	.weak		__nv_reservedSMEM_offset_0_alias
	.size		__nv_reservedSMEM_offset_0_alias, 0, 64
	.other		__nv_reservedSMEM_offset_0_alias,@"STO_CUDA_RESERVED_SHARED STV_DEFAULT"
__nv_reservedSMEM_offset_0_alias:
	.zero		0
	.zero		64


//--------------------- .nv.global                --------------------------
	.section	.nv.global,"aw",@nobits
	.align	8
.nv.global:
	.type		xx2,@object
	.size		xx2,(xx - xx2)
xx2:
	.zero		8
	.type		xx,@object
	.size		xx,(.L_2 - xx)
xx:
	.zero		4
.L_2:


//--------------------- .nv.constant0.f_test      --------------------------
	.section	.nv.constant0.f_test,"a",@progbits
	.sectionflags	@""
	.align	4
.nv.constant0.f_test:
	.zero		912


//--------------------- SYMBOLS --------------------------

	.type		.nv.reservedSmem.offset0,@object
	.size		.nv.reservedSmem.offset0,0x4
